	.headerflags	@"EF_CUDA_TEXMODE_UNIFIED EF_CUDA_64BIT_ADDRESS EF_CUDA_ACCELERATORS EF_CUDA_SM90 EF_CUDA_VIRTUAL_SM(EF_CUDA_SM90)"
	.elftype	@"ET_EXEC"


//--------------------- .nv.info                  --------------------------
	.section	.nv.info,"",@"SHT_CUDA_INFO"
	.align	4


	//----- nvinfo : EIATTR_REGCOUNT
	.align		4
        /*0000*/ 	.byte	0x04, 0x2f
        /*0002*/ 	.short	(.L_1 - .L_0)
	.align		4
.L_0:
        /*0004*/ 	.word	index@(triton_poi_fused_convolution_0)
        /*0008*/ 	.word	0x0000000c


	//----- nvinfo : EIATTR_MIN_STACK_SIZE
	.align		4
.L_1:
        /*000c*/ 	.byte	0x04, 0x12
        /*000e*/ 	.short	(.L_3 - .L_2)
	.align		4
.L_2:
        /*0010*/ 	.word	index@(triton_poi_fused_convolution_0)
        /*0014*/ 	.word	0x00000000


	//----- nvinfo : EIATTR_FRAME_SIZE
	.align		4
.L_3:
        /*0018*/ 	.byte	0x04, 0x11
        /*001a*/ 	.short	(.L_5 - .L_4)
	.align		4
.L_4:
        /*001c*/ 	.word	index@(triton_poi_fused_convolution_0)
        /*0020*/ 	.word	0x00000000


	//----- nvinfo : EIATTR_MIN_STACK_SIZE
	.align		4
.L_5:
        /*0024*/ 	.byte	0x04, 0x12
        /*0026*/ 	.short	(.L_7 - .L_6)
	.align		4
.L_6:
        /*0028*/ 	.word	index@(triton_poi_fused_convolution_0)
        /*002c*/ 	.word	0x00000000
.L_7:


//--------------------- .nv.info.triton_poi_fused_convolution_0 --------------------------
	.section	.nv.info.triton_poi_fused_convolution_0,"",@"SHT_CUDA_INFO"
	.sectionflags	@""
	.align	4


	//----- nvinfo : EIATTR_CUDA_API_VERSION
	.align		4
        /*0000*/ 	.byte	0x04, 0x37
        /*0002*/ 	.short	(.L_9 - .L_8)
.L_8:
        /*0004*/ 	.word	0x0000007c


	//----- nvinfo : EIATTR_KPARAM_INFO
	.align		4
.L_9:
        /*0008*/ 	.byte	0x04, 0x17
        /*000a*/ 	.short	(.L_11 - .L_10)
.L_10:
        /*000c*/ 	.word	0x00000000
        /*0010*/ 	.short	0x0002
        /*0012*/ 	.short	0x0010
        /*0014*/ 	.byte	0x00, 0xf0, 0x11, 0x00


	//----- nvinfo : EIATTR_KPARAM_INFO
	.align		4
.L_11:
        /*0018*/ 	.byte	0x04, 0x17
        /*001a*/ 	.short	(.L_13 - .L_12)
.L_12:
        /*001c*/ 	.word	0x00000000
        /*0020*/ 	.short	0x0001
        /*0022*/ 	.short	0x0008
        /*0024*/ 	.byte	0x00, 0xf4, 0x21, 0x00


	//----- nvinfo : EIATTR_KPARAM_INFO
	.align		4
.L_13:
        /*0028*/ 	.byte	0x04, 0x17
        /*002a*/ 	.short	(.L_15 - .L_14)
.L_14:
        /*002c*/ 	.word	0x00000000
        /*0030*/ 	.short	0x0000
        /*0032*/ 	.short	0x0000
        /*0034*/ 	.byte	0x00, 0xf4, 0x21, 0x00


	//----- nvinfo : EIATTR_SPARSE_MMA_MASK
	.align		4
.L_15:
        /*0038*/ 	.byte	0x03, 0x50
        /*003a*/ 	.short	0x0000


	//----- nvinfo : EIATTR_MAXREG_COUNT
	.align		4
        /*003c*/ 	.byte	0x03, 0x1b
        /*003e*/ 	.short	0x00ff


	//----- nvinfo : EIATTR_EXIT_INSTR_OFFSETS
	.align		4
        /*0040*/ 	.byte	0x04, 0x1c
        /*0042*/ 	.short	(.L_17 - .L_16)


	//   ....[0]....
.L_16:
        /*0044*/ 	.word	0x00000170


	//   ....[1]....
        /*0048*/ 	.word	0x00000190


	//----- nvinfo : EIATTR_REQNTID
	.align		4
.L_17:
        /*004c*/ 	.byte	0x04, 0x10
        /*004e*/ 	.short	(.L_19 - .L_18)
.L_18:
        /*0050*/ 	.word	0x00000020
        /*0054*/ 	.word	0x00000001
        /*0058*/ 	.word	0x00000001


	//----- nvinfo : EIATTR_CBANK_PARAM_SIZE
	.align		4
.L_19:
        /*005c*/ 	.byte	0x03, 0x19
        /*005e*/ 	.short	0x0014


	//----- nvinfo : EIATTR_PARAM_CBANK
	.align		4
        /*0060*/ 	.byte	0x04, 0x0a
        /*0062*/ 	.short	(.L_21 - .L_20)
	.align		4
.L_20:
        /*0064*/ 	.word	index@(.nv.constant0.triton_poi_fused_convolution_0)
        /*0068*/ 	.short	0x0210
        /*006a*/ 	.short	0x0014


	//----- nvinfo : EIATTR_SW_WAR
	.align		4
.L_21:
        /*006c*/ 	.byte	0x04, 0x36
        /*006e*/ 	.short	(.L_23 - .L_22)
.L_22:
        /*0070*/ 	.word	0x00000008
.L_23:


//--------------------- .nv.callgraph             --------------------------
	.section	.nv.callgraph,"",@"SHT_CUDA_CALLGRAPH"
	.align	4
	.sectionentsize	8
	.align		4
        /*0000*/ 	.word	0x00000000
	.align		4
        /*0004*/ 	.word	0xffffffff
	.align		4
        /*0008*/ 	.word	0x00000000
	.align		4
        /*000c*/ 	.word	0xfffffffe
	.align		4
        /*0010*/ 	.word	0x00000000
	.align		4
        /*0014*/ 	.word	0xfffffffd
	.align		4
        /*0018*/ 	.word	0x00000000
	.align		4
        /*001c*/ 	.word	0xfffffffc


//--------------------- .text.triton_poi_fused_convolution_0 --------------------------
	.section	.text.triton_poi_fused_convolution_0,"ax",@progbits
	.align	128
        .global         triton_poi_fused_convolution_0
        .type           triton_poi_fused_convolution_0,@function
        .size           triton_poi_fused_convolution_0,(.L_x_1 - triton_poi_fused_convolution_0)
        .other          triton_poi_fused_convolution_0,@"STO_CUDA_ENTRY STV_DEFAULT"
triton_poi_fused_convolution_0:
.text.triton_poi_fused_convolution_0:
[----:B------:R-:W0:Y:S02]  /*0000*/  LDC R1, c[0x0][0x28] ;  /* 0x00000a00ff017b82 */ /* 0x000e240000000800 */
[----:B------:R-:W1:Y:S01]  /*0010*/  S2R R8, SR_TID.X ;  /* 0x0000000000087919 */ /* 0x000e620000002100 */
[----:B------:R-:W2:Y:S01]  /*0020*/  LDC.64 R4, c[0x0][0x218] ;  /* 0x00008600ff047b82 */ /* 0x000ea20000000a00 */
[----:B------:R-:W-:Y:S01]  /*0030*/  ULDC.64 UR4, c[0x0][0x208] ;  /* 0x0000820000047ab9 */ /* 0x000fe20000000a00 */
[----:B------:R-:W3:Y:S06]  /*0040*/  S2R R7, SR_CTAID.X ;  /* 0x0000000000077919 */ /* 0x000eec0000002500 */
[----:B------:R-:W4:Y:S01]  /*0050*/  LDC.64 R2, c[0x0][0x210] ;  /* 0x00008400ff027b82 */ /* 0x000f220000000a00 */
[----:B-1----:R-:W-:-:S02]  /*0060*/  LOP3.LUT R0, R8, 0x7, RZ, 0xc0, !PT ;  /* 0x0000000708007812 */ /* 0x002fc400078ec0ff */
[----:B---3--:R-:W-:-:S03]  /*0070*/  SHF.R.U32.HI R6, RZ, 0x1c, R7 ;  /* 0x0000001cff067819 */ /* 0x008fc60000011607 */
[----:B------:R-:W-:Y:S01]  /*0080*/  IMAD R7, R7, 0x8, R0 ;  /* 0x0000000807077824 */ /* 0x000fe200078e0200 */
[----:B------:R-:W-:-:S03]  /*0090*/  SGXT.U32 R0, R6, 0x1 ;  /* 0x000000010600781a */ /* 0x000fc60000000000 */
[C---:B----4-:R-:W-:Y:S01]  /*00a0*/  IMAD.WIDE R2, R7.reuse, 0x4, R2 ;  /* 0x0000000407027825 */ /* 0x050fe200078e0202 */
[----:B------:R-:W-:-:S03]  /*00b0*/  ISETP.GE.AND P0, PT, R7, 0x8, PT ;  /* 0x000000080700780c */ /* 0x000fc60003f06270 */
[----:B------:R-:W-:-:S05]  /*00c0*/  IMAD.IADD R0, R7, 0x1, R0 ;  /* 0x0000000107007824 */ /* 0x000fca00078e0200 */
[----:B------:R-:W-:-:S04]  /*00d0*/  LOP3.LUT R0, R0, 0xfffffffe, RZ, 0xc0, !PT ;  /* 0xfffffffe00007812 */ /* 0x000fc800078ec0ff */
[----:B------:R-:W-:Y:S01]  /*00e0*/  IADD3 R9, R7, -R0, RZ ;  /* 0x8000000007097210 */ /* 0x000fe20007ffe0ff */
[----:B------:R-:W-:-:S04]  /*00f0*/  IMAD.MOV.U32 R0, RZ, RZ, RZ ;  /* 0x000000ffff007224 */ /* 0x000fc800078e00ff */
[----:B--2---:R-:W-:Y:S01]  /*0100*/  IMAD.WIDE R4, R9, 0x4, R4 ;  /* 0x0000000409047825 */ /* 0x004fe200078e0204 */
[----:B------:R-:W-:Y:S01]  /*0110*/  HFMA2.MMA R9, -RZ, RZ, 0, 0 ;  /* 0x00000000ff097435 */ /* 0x000fe200000001ff */
[----:B------:R-:W2:Y:S09]  /*0120*/  @!P0 LDG.E R0, desc[UR4][R2.64] ;  /* 0x0000000402008981 */ /* 0x000eb2000c1e1900 */
[----:B------:R-:W2:Y:S01]  /*0130*/  @!P0 LDG.E.EL R9, desc[UR4][R4.64] ;  /* 0x0000000404098981 */ /* 0x000ea2000c2e1900 */
[----:B------:R-:W-:-:S04]  /*0140*/  LOP3.LUT P0, RZ, R8, 0x18, RZ, 0xc0, !PT ;  /* 0x0000001808ff7812 */ /* 0x000fc8000780c0ff */
[----:B------:R-:W-:Y:S01]  /*0150*/  ISETP.LT.AND P0, PT, R7, 0x8, !P0 ;  /* 0x000000080700780c */ /* 0x000fe20004701270 */
[----:B--2---:R-:W-:-:S12]  /*0160*/  FADD R9, R9, R0 ;  /* 0x0000000009097221 */ /* 0x004fd80000000000 */
[----:B------:R-:W-:Y:S05]  /*0170*/  @!P0 EXIT ;  /* 0x000000000000894d */ /* 0x000fea0003800000 */
[----:B------:R-:W-:Y:S01]  /*0180*/  STG.E desc[UR4][R2.64], R9 ;  /* 0x0000000902007986 */ /* 0x000fe2000c101904 */
[----:B------:R-:W-:Y:S05]  /*0190*/  EXIT ;  /* 0x000000000000794d */ /* 0x000fea0003800000 */
.L_x_0:
[----:B------:R-:W-:-:S00]  /*01a0*/  BRA `(.L_x_0) ;  /* 0xfffffffc00fc7947 */ /* 0x000fc0000383ffff */
[----:B------:R-:W-:-:S00]  /*01b0*/  NOP ;  /* 0x0000000000007918 */ /* 0x000fc00000000000 */
        /* <DEDUP_REMOVED lines=12> */
.L_x_1:


//--------------------- .nv.constant0.triton_poi_fused_convolution_0 --------------------------
	.section	.nv.constant0.triton_poi_fused_convolution_0,"a",@progbits
	.sectionflags	@""
	.align	4
.nv.constant0.triton_poi_fused_convolution_0:
	.zero		548
